//
// Generated by NVIDIA NVVM Compiler
//
// Compiler Build ID: CL-36424714
// Cuda compilation tools, release 13.0, V13.0.88
// Based on NVVM 20.0.0
//

.version 9.0
.target sm_100
.address_size 64

	// .globl	_Z15ddKernel_globalPfPKfif
.extern .shared .align 16 .b8 s_in[];

.visible .entry _Z15ddKernel_globalPfPKfif(
	.param .u64 .ptr .align 1 _Z15ddKernel_globalPfPKfif_param_0,
	.param .u64 .ptr .align 1 _Z15ddKernel_globalPfPKfif_param_1,
	.param .u32 _Z15ddKernel_globalPfPKfif_param_2,
	.param .f32 _Z15ddKernel_globalPfPKfif_param_3
)
{
	.reg .pred 	%p<2>;
	.reg .b32 	%r<6>;
	.reg .b32 	%f<10>;
	.reg .b64 	%rd<8>;

	ld.param.u64 	%rd1, [_Z15ddKernel_globalPfPKfif_param_0];
	ld.param.u64 	%rd2, [_Z15ddKernel_globalPfPKfif_param_1];
	ld.param.u32 	%r2, [_Z15ddKernel_globalPfPKfif_param_2];
	ld.param.f32 	%f1, [_Z15ddKernel_globalPfPKfif_param_3];
	mov.u32 	%r3, %tid.x;
	mov.u32 	%r4, %ctaid.x;
	mov.u32 	%r5, %ntid.x;
	mad.lo.s32 	%r1, %r4, %r5, %r3;
	setp.ge.s32 	%p1, %r1, %r2;
	@%p1 bra 	$L__BB0_2;
	cvta.to.global.u64 	%rd3, %rd2;
	cvta.to.global.u64 	%rd4, %rd1;
	mul.wide.s32 	%rd5, %r1, 4;
	add.s64 	%rd6, %rd3, %rd5;
	ld.global.f32 	%f2, [%rd6+-4];
	ld.global.f32 	%f3, [%rd6];
	add.f32 	%f4, %f3, %f3;
	sub.f32 	%f5, %f2, %f4;
	ld.global.f32 	%f6, [%rd6+4];
	add.f32 	%f7, %f6, %f5;
	mul.f32 	%f8, %f1, %f1;
	div.rn.f32 	%f9, %f7, %f8;
	add.s64 	%rd7, %rd4, %rd5;
	st.global.f32 	[%rd7], %f9;
$L__BB0_2:
	ret;

}
	// .globl	_Z8ddKernelPfPKfif
.visible .entry _Z8ddKernelPfPKfif(
	.param .u64 .ptr .align 1 _Z8ddKernelPfPKfif_param_0,
	.param .u64 .ptr .align 1 _Z8ddKernelPfPKfif_param_1,
	.param .u32 _Z8ddKernelPfPKfif_param_2,
	.param .f32 _Z8ddKernelPfPKfif_param_3
)
{
	.reg .pred 	%p<3>;
	.reg .b32 	%r<12>;
	.reg .b32 	%f<13>;
	.reg .b64 	%rd<11>;

	ld.param.u64 	%rd3, [_Z8ddKernelPfPKfif_param_0];
	ld.param.u64 	%rd4, [_Z8ddKernelPfPKfif_param_1];
	ld.param.u32 	%r5, [_Z8ddKernelPfPKfif_param_2];
	ld.param.f32 	%f1, [_Z8ddKernelPfPKfif_param_3];
	cvta.to.global.u64 	%rd1, %rd4;
	mov.u32 	%r1, %tid.x;
	mov.u32 	%r6, %ctaid.x;
	mov.u32 	%r2, %ntid.x;
	mad.lo.s32 	%r3, %r6, %r2, %r1;
	setp.ge.s32 	%p1, %r3, %r5;
	@%p1 bra 	$L__BB1_4;
	mul.wide.s32 	%rd5, %r3, 4;
	add.s64 	%rd2, %rd1, %rd5;
	ld.global.f32 	%f2, [%rd2];
	shl.b32 	%r7, %r1, 2;
	mov.u32 	%r8, s_in;
	add.s32 	%r4, %r8, %r7;
	st.shared.f32 	[%r4+4], %f2;
	setp.ne.s32 	%p2, %r1, 0;
	@%p2 bra 	$L__BB1_3;
	ld.global.f32 	%f3, [%rd2+-4];
	st.shared.f32 	[s_in], %f3;
	add.s32 	%r9, %r3, %r2;
	mul.wide.u32 	%rd6, %r9, 4;
	add.s64 	%rd7, %rd1, %rd6;
	ld.global.f32 	%f4, [%rd7];
	shl.b32 	%r10, %r2, 2;
	add.s32 	%r11, %r4, %r10;
	st.shared.f32 	[%r11+4], %f4;
$L__BB1_3:
	bar.sync 	0;
	ld.shared.f32 	%f5, [%r4];
	ld.shared.f32 	%f6, [%r4+4];
	add.f32 	%f7, %f6, %f6;
	sub.f32 	%f8, %f5, %f7;
	ld.shared.f32 	%f9, [%r4+8];
	add.f32 	%f10, %f9, %f8;
	mul.f32 	%f11, %f1, %f1;
	div.rn.f32 	%f12, %f10, %f11;
	cvta.to.global.u64 	%rd8, %rd3;
	add.s64 	%rd10, %rd8, %rd5;
	st.global.f32 	[%rd10], %f12;
$L__BB1_4:
	ret;

}


// ===== COMPILED SASS (sm_100) =====

	.target	sm_100

	.elftype	@"ET_EXEC"


//--------------------- .note.nv.tkinfo           --------------------------
	.section	.note.nv.tkinfo,"",@"SHT_NOTE"
	.sectionflags	@"SHF_NOTE_NV_TKINFO"
	.tkinfo
        /*0018*/ 	.word	0x00000002
        /*0030*/ 	.string	""
        /*0030*/ 	.string	"ptxas"
        /*0030*/ 	.string	"Cuda compilation tools, release 13.0, V13.0.88"
        /*0030*/ 	.string	"Build cuda_13.0.r13.0/compiler.36424714_0"
        /*0030*/ 	.string	"-arch sm_100 -m 64 "



//--------------------- .note.nv.cuinfo           --------------------------
	.section	.note.nv.cuinfo,"",@"SHT_NOTE"
	.sectionflags	@"SHF_NOTE_NV_CUINFO"
        /*0018*/ 	.short	0x0002
        /*001a*/ 	.short	0x0064
        /*001c*/ 	.short	0x0082
	.zero		2


//--------------------- .nv.info                  --------------------------
	.section	.nv.info,"",@"SHT_CUDA_INFO"
	.align	4


	//----- nvinfo : EIATTR_REGCOUNT
	.align		4
        /*0000*/ 	.byte	0x04, 0x2f
        /*0002*/ 	.short	(.L_1 - .L_0)
	.align		4
.L_0:
        /*0004*/ 	.word	index@(_Z15ddKernel_globalPfPKfif)
        /*0008*/ 	.word	0x0000000f


	//----- nvinfo : EIATTR_FRAME_SIZE
	.align		4
.L_1:
        /*000c*/ 	.byte	0x04, 0x11
        /*000e*/ 	.short	(.L_3 - .L_2)
	.align		4
.L_2:
        /*0010*/ 	.word	index@($__internal_1_$__cuda_sm3x_div_rn_noftz_f32_slowpath)
        /*0014*/ 	.word	0x00000000


	//----- nvinfo : EIATTR_FRAME_SIZE
	.align		4
.L_3:
        /*0018*/ 	.byte	0x04, 0x11
        /*001a*/ 	.short	(.L_5 - .L_4)
	.align		4
.L_4:
        /*001c*/ 	.word	index@(_Z15ddKernel_globalPfPKfif)
        /*0020*/ 	.word	0x00000000


	//----- nvinfo : EIATTR_REGCOUNT
	.align		4
.L_5:
        /*0024*/ 	.byte	0x04, 0x2f
        /*0026*/ 	.short	(.L_7 - .L_6)
	.align		4
.L_6:
        /*0028*/ 	.word	index@(_Z8ddKernelPfPKfif)
        /*002c*/ 	.word	0x0000000f


	//----- nvinfo : EIATTR_FRAME_SIZE
	.align		4
.L_7:
        /*0030*/ 	.byte	0x04, 0x11
        /*0032*/ 	.short	(.L_9 - .L_8)
	.align		4
.L_8:
        /*0034*/ 	.word	index@($__internal_0_$__cuda_sm3x_div_rn_noftz_f32_slowpath)
        /*0038*/ 	.word	0x00000000


	//----- nvinfo : EIATTR_FRAME_SIZE
	.align		4
.L_9:
        /*003c*/ 	.byte	0x04, 0x11
        /*003e*/ 	.short	(.L_11 - .L_10)
	.align		4
.L_10:
        /*0040*/ 	.word	index@(_Z8ddKernelPfPKfif)
        /*0044*/ 	.word	0x00000000


	//----- nvinfo : EIATTR_MIN_STACK_SIZE
	.align		4
.L_11:
        /*0048*/ 	.byte	0x04, 0x12
        /*004a*/ 	.short	(.L_13 - .L_12)
	.align		4
.L_12:
        /*004c*/ 	.word	index@(_Z8ddKernelPfPKfif)
        /*0050*/ 	.word	0x00000000


	//----- nvinfo : EIATTR_MIN_STACK_SIZE
	.align		4
.L_13:
        /*0054*/ 	.byte	0x04, 0x12
        /*0056*/ 	.short	(.L_15 - .L_14)
	.align		4
.L_14:
        /*0058*/ 	.word	index@(_Z15ddKernel_globalPfPKfif)
        /*005c*/ 	.word	0x00000000
.L_15:


//--------------------- .nv.compat                --------------------------
	.section	.nv.compat,"",@"SHT_CUDA_COMPAT_INFO"
	.align	4
        /*0000*/ 	.byte	0x02, 0x09, 0x00, 0x00, 0x02, 0x02, 0x01, 0x00, 0x02, 0x05, 0x05, 0x00, 0x03, 0x07, 0x01, 0x01
        /*0010*/ 	.byte	0x02, 0x03, 0x00, 0x00, 0x02, 0x06, 0x01, 0x00, 0x04, 0x0b, 0x08, 0x00, 0x01, 0x00, 0x00, 0x00
        /*0020*/ 	.byte	0x00, 0x00, 0x00, 0x00


//--------------------- .nv.info._Z8ddKernelPfPKfif --------------------------
	.section	.nv.info._Z8ddKernelPfPKfif,"",@"SHT_CUDA_INFO"
	.sectionflags	@""
	.align	4


	//----- nvinfo : EIATTR_CUDA_API_VERSION
	.align		4
        /*0000*/ 	.byte	0x04, 0x37
        /*0002*/ 	.short	(.L_17 - .L_16)
.L_16:
        /*0004*/ 	.word	0x00000082


	//----- nvinfo : EIATTR_KPARAM_INFO
	.align		4
.L_17:
        /*0008*/ 	.byte	0x04, 0x17
        /*000a*/ 	.short	(.L_19 - .L_18)
.L_18:
        /*000c*/ 	.word	0x00000000
        /*0010*/ 	.short	0x0003
        /*0012*/ 	.short	0x0014
        /*0014*/ 	.byte	0x00, 0xf0, 0x11, 0x00


	//----- nvinfo : EIATTR_KPARAM_INFO
	.align		4
.L_19:
        /*0018*/ 	.byte	0x04, 0x17
        /*001a*/ 	.short	(.L_21 - .L_20)
.L_20:
        /*001c*/ 	.word	0x00000000
        /*0020*/ 	.short	0x0002
        /*0022*/ 	.short	0x0010
        /*0024*/ 	.byte	0x00, 0xf0, 0x11, 0x00


	//----- nvinfo : EIATTR_KPARAM_INFO
	.align		4
.L_21:
        /*0028*/ 	.byte	0x04, 0x17
        /*002a*/ 	.short	(.L_23 - .L_22)
.L_22:
        /*002c*/ 	.word	0x00000000
        /*0030*/ 	.short	0x0001
        /*0032*/ 	.short	0x0008
        /*0034*/ 	.byte	0x00, 0xf5, 0x21, 0x00


	//----- nvinfo : EIATTR_KPARAM_INFO
	.align		4
.L_23:
        /*0038*/ 	.byte	0x04, 0x17
        /*003a*/ 	.short	(.L_25 - .L_24)
.L_24:
        /*003c*/ 	.word	0x00000000
        /*0040*/ 	.short	0x0000
        /*0042*/ 	.short	0x0000
        /*0044*/ 	.byte	0x00, 0xf5, 0x21, 0x00


	//----- nvinfo : EIATTR_SPARSE_MMA_MASK
	.align		4
.L_25:
        /*0048*/ 	.byte	0x03, 0x50
        /*004a*/ 	.short	0x0000


	//----- nvinfo : EIATTR_MAXREG_COUNT
	.align		4
        /*004c*/ 	.byte	0x03, 0x1b
        /*004e*/ 	.short	0x00ff


	//----- nvinfo : EIATTR_NUM_BARRIERS
	.align		4
        /*0050*/ 	.byte	0x02, 0x4c
        /*0052*/ 	.byte	0x01
	.zero		1


	//----- nvinfo : EIATTR_MERCURY_ISA_VERSION
	.align		4
        /*0054*/ 	.byte	0x03, 0x5f
        /*0056*/ 	.short	0x0101


	//----- nvinfo : EIATTR_VRC_CTA_INIT_COUNT
	.align		4
        /*0058*/ 	.byte	0x02, 0x4a
	.zero		1
	.zero		1


	//----- nvinfo : EIATTR_EXIT_INSTR_OFFSETS
	.align		4
        /*005c*/ 	.byte	0x04, 0x1c
        /*005e*/ 	.short	(.L_27 - .L_26)


	//   ....[0]....
.L_26:
        /*0060*/ 	.word	0x00000070


	//   ....[1]....
        /*0064*/ 	.word	0x00000320


	//----- nvinfo : EIATTR_CRS_STACK_SIZE
	.align		4
.L_27:
        /*0068*/ 	.byte	0x04, 0x1e
        /*006a*/ 	.short	(.L_29 - .L_28)
.L_28:
        /*006c*/ 	.word	0x00000000


	//----- nvinfo : EIATTR_CBANK_PARAM_SIZE
	.align		4
.L_29:
        /*0070*/ 	.byte	0x03, 0x19
        /*0072*/ 	.short	0x0018


	//----- nvinfo : EIATTR_PARAM_CBANK
	.align		4
        /*0074*/ 	.byte	0x04, 0x0a
        /*0076*/ 	.short	(.L_31 - .L_30)
	.align		4
.L_30:
        /*0078*/ 	.word	index@(.nv.constant0._Z8ddKernelPfPKfif)
        /*007c*/ 	.short	0x0380
        /*007e*/ 	.short	0x0018


	//----- nvinfo : EIATTR_SW_WAR
	.align		4
.L_31:
        /*0080*/ 	.byte	0x04, 0x36
        /*0082*/ 	.short	(.L_33 - .L_32)
.L_32:
        /*0084*/ 	.word	0x00000008
.L_33:


//--------------------- .nv.info._Z15ddKernel_globalPfPKfif --------------------------
	.section	.nv.info._Z15ddKernel_globalPfPKfif,"",@"SHT_CUDA_INFO"
	.sectionflags	@""
	.align	4


	//----- nvinfo : EIATTR_CUDA_API_VERSION
	.align		4
        /*0000*/ 	.byte	0x04, 0x37
        /*0002*/ 	.short	(.L_35 - .L_34)
.L_34:
        /*0004*/ 	.word	0x00000082


	//----- nvinfo : EIATTR_KPARAM_INFO
	.align		4
.L_35:
        /*0008*/ 	.byte	0x04, 0x17
        /*000a*/ 	.short	(.L_37 - .L_36)
.L_36:
        /*000c*/ 	.word	0x00000000
        /*0010*/ 	.short	0x0003
        /*0012*/ 	.short	0x0014
        /*0014*/ 	.byte	0x00, 0xf0, 0x11, 0x00


	//----- nvinfo : EIATTR_KPARAM_INFO
	.align		4
.L_37:
        /*0018*/ 	.byte	0x04, 0x17
        /*001a*/ 	.short	(.L_39 - .L_38)
.L_38:
        /*001c*/ 	.word	0x00000000
        /*0020*/ 	.short	0x0002
        /*0022*/ 	.short	0x0010
        /*0024*/ 	.byte	0x00, 0xf0, 0x11, 0x00


	//----- nvinfo : EIATTR_KPARAM_INFO
	.align		4
.L_39:
        /*0028*/ 	.byte	0x04, 0x17
        /*002a*/ 	.short	(.L_41 - .L_40)
.L_40:
        /*002c*/ 	.word	0x00000000
        /*0030*/ 	.short	0x0001
        /*0032*/ 	.short	0x0008
        /*0034*/ 	.byte	0x00, 0xf5, 0x21, 0x00


	//----- nvinfo : EIATTR_KPARAM_INFO
	.align		4
.L_41:
        /*0038*/ 	.byte	0x04, 0x17
        /*003a*/ 	.short	(.L_43 - .L_42)
.L_42:
        /*003c*/ 	.word	0x00000000
        /*0040*/ 	.short	0x0000
        /*0042*/ 	.short	0x0000
        /*0044*/ 	.byte	0x00, 0xf5, 0x21, 0x00


	//----- nvinfo : EIATTR_SPARSE_MMA_MASK
	.align		4
.L_43:
        /*0048*/ 	.byte	0x03, 0x50
        /*004a*/ 	.short	0x0000


	//----- nvinfo : EIATTR_MAXREG_COUNT
	.align		4
        /*004c*/ 	.byte	0x03, 0x1b
        /*004e*/ 	.short	0x00ff


	//----- nvinfo : EIATTR_MERCURY_ISA_VERSION
	.align		4
        /*0050*/ 	.byte	0x03, 0x5f
        /*0052*/ 	.short	0x0101


	//----- nvinfo : EIATTR_VRC_CTA_INIT_COUNT
	.align		4
        /*0054*/ 	.byte	0x02, 0x4a
	.zero		1
	.zero		1


	//----- nvinfo : EIATTR_EXIT_INSTR_OFFSETS
	.align		4
        /*0058*/ 	.byte	0x04, 0x1c
        /*005a*/ 	.short	(.L_45 - .L_44)


	//   ....[0]....
.L_44:
        /*005c*/ 	.word	0x00000070


	//   ....[1]....
        /*0060*/ 	.word	0x00000230


	//----- nvinfo : EIATTR_CRS_STACK_SIZE
	.align		4
.L_45:
        /*0064*/ 	.byte	0x04, 0x1e
        /*0066*/ 	.short	(.L_47 - .L_46)
.L_46:
        /*0068*/ 	.word	0x00000000


	//----- nvinfo : EIATTR_CBANK_PARAM_SIZE
	.align		4
.L_47:
        /*006c*/ 	.byte	0x03, 0x19
        /*006e*/ 	.short	0x0018


	//----- nvinfo : EIATTR_PARAM_CBANK
	.align		4
        /*0070*/ 	.byte	0x04, 0x0a
        /*0072*/ 	.short	(.L_49 - .L_48)
	.align		4
.L_48:
        /*0074*/ 	.word	index@(.nv.constant0._Z15ddKernel_globalPfPKfif)
        /*0078*/ 	.short	0x0380
        /*007a*/ 	.short	0x0018


	//----- nvinfo : EIATTR_SW_WAR
	.align		4
.L_49:
        /*007c*/ 	.byte	0x04, 0x36
        /*007e*/ 	.short	(.L_51 - .L_50)
.L_50:
        /*0080*/ 	.word	0x00000008
.L_51:


//--------------------- .nv.callgraph             --------------------------
	.section	.nv.callgraph,"",@"SHT_CUDA_CALLGRAPH"
	.align	4
	.sectionentsize	8
	.align		4
        /*0000*/ 	.word	0x00000000
	.align		4
        /*0004*/ 	.word	0xffffffff
	.align		4
        /*0008*/ 	.word	0x00000000
	.align		4
        /*000c*/ 	.word	0xfffffffe
	.align		4
        /*0010*/ 	.word	0x00000000
	.align		4
        /*0014*/ 	.word	0xfffffffd
	.align		4
        /*0018*/ 	.word	0x00000000
	.align		4
        /*001c*/ 	.word	0xfffffffc


//--------------------- .text._Z8ddKernelPfPKfif  --------------------------
	.section	.text._Z8ddKernelPfPKfif,"ax",@progbits
	.align	128
        .global         _Z8ddKernelPfPKfif
        .type           _Z8ddKernelPfPKfif,@function
        .size           _Z8ddKernelPfPKfif,(.L_x_28 - _Z8ddKernelPfPKfif)
        .other          _Z8ddKernelPfPKfif,@"STO_CUDA_ENTRY STV_DEFAULT"
_Z8ddKernelPfPKfif:
.text._Z8ddKernelPfPKfif:
[----:B------:R-:W-:Y:S01]  /*0000*/  LDC R1, c[0x0][0x37c] ;  /* 0x0000df00ff017b82 */ /* 0x000fe20000000800 */
[----:B------:R-:W0:Y:S07]  /*0010*/  S2R R9, SR_TID.X ;  /* 0x0000000000097919 */ /* 0x000e2e0000002100 */
[----:B------:R-:W0:Y:S01]  /*0020*/  S2UR UR4, SR_CTAID.X ;  /* 0x00000000000479c3 */ /* 0x000e220000002500 */
[----:B------:R-:W1:Y:S07]  /*0030*/  LDCU UR5, c[0x0][0x390] ;  /* 0x00007200ff0577ac */ /* 0x000e6e0008000800 */
[----:B------:R-:W0:Y:S02]  /*0040*/  LDC R10, c[0x0][0x360] ;  /* 0x0000d800ff0a7b82 */ /* 0x000e240000000800 */
[----:B0-----:R-:W-:-:S05]  /*0050*/  IMAD R2, R10, UR4, R9 ;  /* 0x000000040a027c24 */ /* 0x001fca000f8e0209 */
[----:B-1----:R-:W-:-:S13]  /*0060*/  ISETP.GE.AND P0, PT, R2, UR5, PT ;  /* 0x0000000502007c0c */ /* 0x002fda000bf06270 */
[----:B------:R-:W-:Y:S05]  /*0070*/  @P0 EXIT ;  /* 0x000000000000094d */ /* 0x000fea0003800000 */
[----:B------:R-:W0:Y:S01]  /*0080*/  LDC.64 R6, c[0x0][0x388] ;  /* 0x0000e200ff067b82 */ /* 0x000e220000000a00 */
[----:B------:R-:W-:Y:S01]  /*0090*/  ISETP.NE.AND P0, PT, R9, RZ, PT ;  /* 0x000000ff0900720c */ /* 0x000fe20003f05270 */
[----:B------:R-:W1:Y:S06]  /*00a0*/  LDCU.64 UR6, c[0x0][0x358] ;  /* 0x00006b00ff0677ac */ /* 0x000e6c0008000a00 */
[----:B------:R-:W2:Y:S06]  /*00b0*/  S2UR UR5, SR_CgaCtaId ;  /* 0x00000000000579c3 */ /* 0x000eac0000008800 */
[C---:B------:R-:W-:Y:S01]  /*00c0*/  @!P0 IMAD.IADD R3, R2.reuse, 0x1, R10 ;  /* 0x0000000102038824 */ /* 0x040fe200078e020a */
[----:B------:R-:W-:Y:S01]  /*00d0*/  UMOV UR4, 0x400 ;  /* 0x0000040000047882 */ /* 0x000fe20000000000 */
[----:B------:R-:W3:Y:S01]  /*00e0*/  LDC R11, c[0x0][0x394] ;  /* 0x0000e500ff0b7b82 */ /* 0x000ee20000000800 */
[----:B0-----:R-:W-:-:S04]  /*00f0*/  IMAD.WIDE R4, R2, 0x4, R6 ;  /* 0x0000000402047825 */ /* 0x001fc800078e0206 */
[----:B------:R-:W-:Y:S01]  /*0100*/  @!P0 IMAD.WIDE.U32 R6, R3, 0x4, R6 ;  /* 0x0000000403068825 */ /* 0x000fe200078e0006 */
[----:B-1----:R-:W4:Y:S04]  /*0110*/  LDG.E R0, desc[UR6][R4.64] ;  /* 0x0000000604007981 */ /* 0x002f28000c1e1900 */
[----:B------:R-:W5:Y:S04]  /*0120*/  @!P0 LDG.E R8, desc[UR6][R4.64+-0x4] ;  /* 0xfffffc0604088981 */ /* 0x000f68000c1e1900 */
[----:B------:R-:W5:Y:S01]  /*0130*/  @!P0 LDG.E R6, desc[UR6][R6.64] ;  /* 0x0000000606068981 */ /* 0x000f62000c1e1900 */
[----:B--2---:R-:W-:Y:S01]  /*0140*/  ULEA UR4, UR5, UR4, 0x18 ;  /* 0x0000000405047291 */ /* 0x004fe2000f8ec0ff */
[----:B------:R-:W-:Y:S01]  /*0150*/  BSSY.RECONVERGENT B0, `(.L_x_0) ;  /* 0x0000019000007945 */ /* 0x000fe20003800200 */
[----:B---3--:R-:W-:-:S04]  /*0160*/  FMUL R11, R11, R11 ;  /* 0x0000000b0b0b7220 */ /* 0x008fc80000400000 */
[----:B------:R-:W-:-:S05]  /*0170*/  LEA R3, R9, UR4, 0x2 ;  /* 0x0000000409037c11 */ /* 0x000fca000f8e10ff */
[----:B------:R-:W-:Y:S02]  /*0180*/  @!P0 IMAD R9, R10, 0x4, R3 ;  /* 0x000000040a098824 */ /* 0x000fe400078e0203 */
[----:B------:R-:W0:Y:S01]  /*0190*/  MUFU.RCP R10, R11 ;  /* 0x0000000b000a7308 */ /* 0x000e220000001000 */
[----:B----4-:R-:W-:Y:S04]  /*01a0*/  STS [R3+0x4], R0 ;  /* 0x0000040003007388 */ /* 0x010fe80000000800 */
[----:B-----5:R-:W-:Y:S04]  /*01b0*/  @!P0 STS [UR4], R8 ;  /* 0x00000008ff008988 */ /* 0x020fe80008000804 */
[----:B------:R-:W-:Y:S01]  /*01c0*/  @!P0 STS [R9+0x4], R6 ;  /* 0x0000040609008388 */ /* 0x000fe20000000800 */
[----:B------:R-:W-:Y:S06]  /*01d0*/  BAR.SYNC.DEFER_BLOCKING 0x0 ;  /* 0x0000000000007b1d */ /* 0x000fec0000010000 */
[----:B------:R-:W1:Y:S04]  /*01e0*/  LDS R5, [R3+0x4] ;  /* 0x0000040003057984 */ /* 0x000e680000000800 */
[----:B------:R-:W2:Y:S04]  /*01f0*/  LDS R4, [R3] ;  /* 0x0000000003047984 */ /* 0x000ea80000000800 */
[----:B------:R-:W3:Y:S01]  /*0200*/  LDS R7, [R3+0x8] ;  /* 0x0000080003077984 */ /* 0x000ee20000000800 */
[----:B-1----:R-:W-:-:S04]  /*0210*/  FADD R5, R5, R5 ;  /* 0x0000000505057221 */ /* 0x002fc80000000000 */
[----:B--2---:R-:W-:Y:S01]  /*0220*/  FADD R0, R4, -R5 ;  /* 0x8000000504007221 */ /* 0x004fe20000000000 */
[----:B0-----:R-:W-:-:S03]  /*0230*/  FFMA R5, -R11, R10, 1 ;  /* 0x3f8000000b057423 */ /* 0x001fc6000000010a */
[----:B---3--:R-:W-:Y:S01]  /*0240*/  FADD R0, R0, R7 ;  /* 0x0000000700007221 */ /* 0x008fe20000000000 */
[----:B------:R-:W-:-:S03]  /*0250*/  FFMA R5, R10, R5, R10 ;  /* 0x000000050a057223 */ /* 0x000fc6000000000a */
[----:B------:R-:W0:Y:S01]  /*0260*/  FCHK P0, R0, R11 ;  /* 0x0000000b00007302 */ /* 0x000e220000000000 */
[----:B------:R-:W-:-:S04]  /*0270*/  FFMA R4, R0, R5, RZ ;  /* 0x0000000500047223 */ /* 0x000fc800000000ff */
[----:B------:R-:W-:-:S04]  /*0280*/  FFMA R6, -R11, R4, R0 ;  /* 0x000000040b067223 */ /* 0x000fc80000000100 */
[----:B------:R-:W-:Y:S01]  /*0290*/  FFMA R7, R5, R6, R4 ;  /* 0x0000000605077223 */ /* 0x000fe20000000004 */
[----:B0-----:R-:W-:Y:S06]  /*02a0*/  @!P0 BRA `(.L_x_1) ;  /* 0x00000000000c8947 */ /* 0x001fec0003800000 */
[----:B------:R-:W-:-:S07]  /*02b0*/  MOV R4, 0x2d0 ;  /* 0x000002d000047802 */ /* 0x000fce0000000f00 */
[----:B------:R-:W-:Y:S05]  /*02c0*/  CALL.REL.NOINC `($__internal_0_$__cuda_sm3x_div_rn_noftz_f32_slowpath) ;  /* 0x0000000000187944 */ /* 0x000fea0003c00000 */
[----:B------:R-:W-:-:S07]  /*02d0*/  IMAD.MOV.U32 R7, RZ, RZ, R0 ;  /* 0x000000ffff077224 */ /* 0x000fce00078e0000 */
.L_x_1:
[----:B------:R-:W-:Y:S05]  /*02e0*/  BSYNC.RECONVERGENT B0 ;  /* 0x0000000000007941 */ /* 0x000fea0003800200 */
.L_x_0:
[----:B------:R-:W0:Y:S02]  /*02f0*/  LDC.64 R4, c[0x0][0x380] ;  /* 0x0000e000ff047b82 */ /* 0x000e240000000a00 */
[----:B0-----:R-:W-:-:S05]  /*0300*/  IMAD.WIDE R2, R2, 0x4, R4 ;  /* 0x0000000402027825 */ /* 0x001fca00078e0204 */
[----:B------:R-:W-:Y:S01]  /*0310*/  STG.E desc[UR6][R2.64], R7 ;  /* 0x0000000702007986 */ /* 0x000fe2000c101906 */
[----:B------:R-:W-:Y:S05]  /*0320*/  EXIT ;  /* 0x000000000000794d */ /* 0x000fea0003800000 */
        .weak           $__internal_0_$__cuda_sm3x_div_rn_noftz_f32_slowpath
        .type           $__internal_0_$__cuda_sm3x_div_rn_noftz_f32_slowpath,@function
        .size           $__internal_0_$__cuda_sm3x_div_rn_noftz_f32_slowpath,(.L_x_28 - $__internal_0_$__cuda_sm3x_div_rn_noftz_f32_slowpath)
$__internal_0_$__cuda_sm3x_div_rn_noftz_f32_slowpath:
[----:B------:R-:W-:Y:S01]  /*0330*/  SHF.R.U32.HI R5, RZ, 0x17, R11 ;  /* 0x00000017ff057819 */ /* 0x000fe2000001160b */
[----:B------:R-:W-:Y:S01]  /*0340*/  BSSY.RECONVERGENT B1, `(.L_x_2) ;  /* 0x0000064000017945 */ /* 0x000fe20003800200 */
[--C-:B------:R-:W-:Y:S01]  /*0350*/  SHF.R.U32.HI R3, RZ, 0x17, R0.reuse ;  /* 0x00000017ff037819 */ /* 0x100fe20000011600 */
[----:B------:R-:W-:Y:S01]  /*0360*/  IMAD.MOV.U32 R7, RZ, RZ, R0 ;  /* 0x000000ffff077224 */ /* 0x000fe200078e0000 */
[----:B------:R-:W-:Y:S02]  /*0370*/  LOP3.LUT R6, R5, 0xff, RZ, 0xc0, !PT ;  /* 0x000000ff05067812 */ /* 0x000fe400078ec0ff */
[----:B------:R-:W-:-:S03]  /*0380*/  LOP3.LUT R5, R3, 0xff, RZ, 0xc0, !PT ;  /* 0x000000ff03057812 */ /* 0x000fc600078ec0ff */
[----:B------:R-:W-:Y:S02]  /*0390*/  VIADD R10, R6, 0xffffffff ;  /* 0xffffffff060a7836 */ /* 0x000fe40000000000 */
[----:B------:R-:W-:-:S03]  /*03a0*/  VIADD R9, R5, 0xffffffff ;  /* 0xffffffff05097836 */ /* 0x000fc60000000000 */
[----:B------:R-:W-:-:S04]  /*03b0*/  ISETP.GT.U32.AND P0, PT, R10, 0xfd, PT ;  /* 0x000000fd0a00780c */ /* 0x000fc80003f04070 */
[----:B------:R-:W-:-:S13]  /*03c0*/  ISETP.GT.U32.OR P0, PT, R9, 0xfd, P0 ;  /* 0x000000fd0900780c */ /* 0x000fda0000704470 */
[----:B------:R-:W-:Y:S01]  /*03d0*/  @!P0 IMAD.MOV.U32 R8, RZ, RZ, RZ ;  /* 0x000000ffff088224 */ /* 0x000fe200078e00ff */
[----:B------:R-:W-:Y:S06]  /*03e0*/  @!P0 BRA `(.L_x_3) ;  /* 0x0000000000608947 */ /* 0x000fec0003800000 */
[----:B------:R-:W-:Y:S01]  /*03f0*/  FSETP.GTU.FTZ.AND P0, PT, |R0|, +INF , PT ;  /* 0x7f8000000000780b */ /* 0x000fe20003f1c200 */
[----:B------:R-:W-:Y:S01]  /*0400*/  IMAD.MOV.U32 R3, RZ, RZ, R11 ;  /* 0x000000ffff037224 */ /* 0x000fe200078e000b */
[----:B------:R-:W-:-:S04]  /*0410*/  FSETP.GTU.FTZ.AND P1, PT, |R11|, +INF , PT ;  /* 0x7f8000000b00780b */ /* 0x000fc80003f3c200 */
[----:B------:R-:W-:-:S13]  /*0420*/  PLOP3.LUT P0, PT, P0, P1, PT, 0xf8, 0x8f ;  /* 0x00000000008f781c */ /* 0x000fda0000703f70 */
[----:B------:R-:W-:Y:S05]  /*0430*/  @P0 BRA `(.L_x_4) ;  /* 0x00000004004c0947 */ /* 0x000fea0003800000 */
[----:B------:R-:W-:-:S13]  /*0440*/  LOP3.LUT P0, RZ, R11, 0x7fffffff, R7, 0xc8, !PT ;  /* 0x7fffffff0bff7812 */ /* 0x000fda000780c807 */
[----:B------:R-:W-:Y:S05]  /*0450*/  @!P0 BRA `(.L_x_5) ;  /* 0x00000004003c8947 */ /* 0x000fea0003800000 */
[C---:B------:R-:W-:Y:S02]  /*0460*/  FSETP.NEU.FTZ.AND P2, PT, |R0|.reuse, +INF , PT ;  /* 0x7f8000000000780b */ /* 0x040fe40003f5d200 */
[----:B------:R-:W-:Y:S02]  /*0470*/  FSETP.NEU.FTZ.AND P1, PT, |R3|, +INF , PT ;  /* 0x7f8000000300780b */ /* 0x000fe40003f3d200 */
[----:B------:R-:W-:-:S11]  /*0480*/  FSETP.NEU.FTZ.AND P0, PT, |R0|, +INF , PT ;  /* 0x7f8000000000780b */ /* 0x000fd60003f1d200 */
[----:B------:R-:W-:Y:S05]  /*0490*/  @!P1 BRA !P2, `(.L_x_5) ;  /* 0x00000004002c9947 */ /* 0x000fea0005000000 */
[----:B------:R-:W-:-:S04]  /*04a0*/  LOP3.LUT P2, RZ, R7, 0x7fffffff, RZ, 0xc0, !PT ;  /* 0x7fffffff07ff7812 */ /* 0x000fc8000784c0ff */
[----:B------:R-:W-:-:S13]  /*04b0*/  PLOP3.LUT P1, PT, P1, P2, PT, 0x2f, 0xf2 ;  /* 0x0000000000f2781c */ /* 0x000fda0000f24577 */
[----:B------:R-:W-:Y:S05]  /*04c0*/  @P1 BRA `(.L_x_6) ;  /* 0x0000000400181947 */ /* 0x000fea0003800000 */
[----:B------:R-:W-:-:S04]  /*04d0*/  LOP3.LUT P1, RZ, R11, 0x7fffffff, RZ, 0xc0, !PT ;  /* 0x7fffffff0bff7812 */ /* 0x000fc8000782c0ff */
[----:B------:R-:W-:-:S13]  /*04e0*/  PLOP3.LUT P0, PT, P0, P1, PT, 0x2f, 0xf2 ;  /* 0x0000000000f2781c */ /* 0x000fda0000702577 */
[----:B------:R-:W-:Y:S05]  /*04f0*/  @P0 BRA `(.L_x_7) ;  /* 0x0000000400000947 */ /* 0x000fea0003800000 */
[----:B------:R-:W-:Y:S02]  /*0500*/  ISETP.GE.AND P0, PT, R9, RZ, PT ;  /* 0x000000ff0900720c */ /* 0x000fe40003f06270 */
[----:B------:R-:W-:-:S11]  /*0510*/  ISETP.GE.AND P1, PT, R10, RZ, PT ;  /* 0x000000ff0a00720c */ /* 0x000fd60003f26270 */
[----:B------:R-:W-:Y:S02]  /*0520*/  @P0 IMAD.MOV.U32 R8, RZ, RZ, RZ ;  /* 0x000000ffff080224 */ /* 0x000fe400078e00ff */
[----:B------:R-:W-:Y:S01]  /*0530*/  @!P0 FFMA R7, R0, 1.84467440737095516160e+19, RZ ;  /* 0x5f80000000078823 */ /* 0x000fe200000000ff */
[----:B------:R-:W-:Y:S02]  /*0540*/  @!P0 IMAD.MOV.U32 R8, RZ, RZ, -0x40 ;  /* 0xffffffc0ff088424 */ /* 0x000fe400078e00ff */
[----:B------:R-:W-:Y:S02]  /*0550*/  @!P1 FFMA R11, R3, 1.84467440737095516160e+19, RZ ;  /* 0x5f800000030b9823 */ /* 0x000fe400000000ff */
[----:B------:R-:W-:-:S07]  /*0560*/  @!P1 VIADD R8, R8, 0x40 ;  /* 0x0000004008089836 */ /* 0x000fce0000000000 */
.L_x_3:
[----:B------:R-:W-:Y:S01]  /*0570*/  LEA R0, R6, 0xc0800000, 0x17 ;  /* 0xc080000006007811 */ /* 0x000fe200078eb8ff */
[----:B------:R-:W-:Y:S01]  /*0580*/  VIADD R5, R5, 0xffffff81 ;  /* 0xffffff8105057836 */ /* 0x000fe20000000000 */
[----:B------:R-:W-:Y:S03]  /*0590*/  BSSY.RECONVERGENT B2, `(.L_x_8) ;  /* 0x0000035000027945 */ /* 0x000fe60003800200 */
[----:B------:R-:W-:Y:S02]  /*05a0*/  IMAD.IADD R11, R11, 0x1, -R0 ;  /* 0x000000010b0b7824 */ /* 0x000fe400078e0a00 */
[C---:B------:R-:W-:Y:S01]  /*05b0*/  IMAD R0, R5.reuse, -0x800000, R7 ;  /* 0xff80000005007824 */ /* 0x040fe200078e0207 */
[----:B------:R-:W-:Y:S01]  /*05c0*/  IADD3 R5, PT, PT, R5, 0x7f, -R6 ;  /* 0x0000007f05057810 */ /* 0x000fe20007ffe806 */
[----:B------:R-:W0:Y:S01]  /*05d0*/  MUFU.RCP R3, R11 ;  /* 0x0000000b00037308 */ /* 0x000e220000001000 */
[----:B------:R-:W-:-:S03]  /*05e0*/  FADD.FTZ R9, -R11, -RZ ;  /* 0x800000ff0b097221 */ /* 0x000fc60000010100 */
[----:B------:R-:W-:Y:S02]  /*05f0*/  IMAD.IADD R5, R5, 0x1, R8 ;  /* 0x0000000105057824 */ /* 0x000fe400078e0208 */
[----:B0-----:R-:W-:-:S04]  /*0600*/  FFMA R10, R3, R9, 1 ;  /* 0x3f800000030a7423 */ /* 0x001fc80000000009 */
[----:B------:R-:W-:-:S04]  /*0610*/  FFMA R12, R3, R10, R3 ;  /* 0x0000000a030c7223 */ /* 0x000fc80000000003 */
[----:B------:R-:W-:-:S04]  /*0620*/  FFMA R3, R0, R12, RZ ;  /* 0x0000000c00037223 */ /* 0x000fc800000000ff */
[----:B------:R-:W-:-:S04]  /*0630*/  FFMA R10, R9, R3, R0 ;  /* 0x00000003090a7223 */ /* 0x000fc80000000000 */
[----:B------:R-:W-:-:S04]  /*0640*/  FFMA R7, R12, R10, R3 ;  /* 0x0000000a0c077223 */ /* 0x000fc80000000003 */
[----:B------:R-:W-:-:S04]  /*0650*/  FFMA R10, R9, R7, R0 ;  /* 0x00000007090a7223 */ /* 0x000fc80000000000 */
[----:B------:R-:W-:-:S05]  /*0660*/  FFMA R0, R12, R10, R7 ;  /* 0x0000000a0c007223 */ /* 0x000fca0000000007 */
[----:B------:R-:W-:-:S04]  /*0670*/  SHF.R.U32.HI R3, RZ, 0x17, R0 ;  /* 0x00000017ff037819 */ /* 0x000fc80000011600 */
[----:B------:R-:W-:-:S05]  /*0680*/  LOP3.LUT R3, R3, 0xff, RZ, 0xc0, !PT ;  /* 0x000000ff03037812 */ /* 0x000fca00078ec0ff */
[----:B------:R-:W-:-:S04]  /*0690*/  IMAD.IADD R9, R3, 0x1, R5 ;  /* 0x0000000103097824 */ /* 0x000fc800078e0205 */
[----:B------:R-:W-:-:S05]  /*06a0*/  VIADD R3, R9, 0xffffffff ;  /* 0xffffffff09037836 */ /* 0x000fca0000000000 */
[----:B------:R-:W-:-:S13]  /*06b0*/  ISETP.GE.U32.AND P0, PT, R3, 0xfe, PT ;  /* 0x000000fe0300780c */ /* 0x000fda0003f06070 */
[----:B------:R-:W-:Y:S05]  /*06c0*/  @!P0 BRA `(.L_x_9) ;  /* 0x0000000000808947 */ /* 0x000fea0003800000 */
[----:B------:R-:W-:-:S13]  /*06d0*/  ISETP.GT.AND P0, PT, R9, 0xfe, PT ;  /* 0x000000fe0900780c */ /* 0x000fda0003f04270 */
[----:B------:R-:W-:Y:S05]  /*06e0*/  @P0 BRA `(.L_x_10) ;  /* 0x00000000006c0947 */ /* 0x000fea0003800000 */
[----:B------:R-:W-:-:S13]  /*06f0*/  ISETP.GE.AND P0, PT, R9, 0x1, PT ;  /* 0x000000010900780c */ /* 0x000fda0003f06270 */
[----:B------:R-:W-:Y:S05]  /*0700*/  @P0 BRA `(.L_x_11) ;  /* 0x0000000000740947 */ /* 0x000fea0003800000 */
[----:B------:R-:W-:Y:S02]  /*0710*/  ISETP.GE.AND P0, PT, R9, -0x18, PT ;  /* 0xffffffe80900780c */ /* 0x000fe40003f06270 */
[----:B------:R-:W-:-:S11]  /*0720*/  LOP3.LUT R0, R0, 0x80000000, RZ, 0xc0, !PT ;  /* 0x8000000000007812 */ /* 0x000fd600078ec0ff */
[----:B------:R-:W-:Y:S05]  /*0730*/  @!P0 BRA `(.L_x_11) ;  /* 0x0000000000688947 */ /* 0x000fea0003800000 */
[CCC-:B------:R-:W-:Y:S01]  /*0740*/  FFMA.RZ R3, R12.reuse, R10.reuse, R7.reuse ;  /* 0x0000000a0c037223 */ /* 0x1c0fe2000000c007 */
[C---:B------:R-:W-:Y:S02]  /*0750*/  VIADD R8, R9.reuse, 0x20 ;  /* 0x0000002009087836 */ /* 0x040fe40000000000 */
[CCC-:B------:R-:W-:Y:S01]  /*0760*/  FFMA.RM R6, R12.reuse, R10.reuse, R7.reuse ;  /* 0x0000000a0c067223 */ /* 0x1c0fe20000004007 */
[----:B------:R-:W-:Y:S02]  /*0770*/  ISETP.NE.AND P2, PT, R9, RZ, PT ;  /* 0x000000ff0900720c */ /* 0x000fe40003f45270 */
[----:B------:R-:W-:Y:S01]  /*0780*/  LOP3.LUT R5, R3, 0x7fffff, RZ, 0xc0, !PT ;  /* 0x007fffff03057812 */ /* 0x000fe200078ec0ff */
[----:B------:R-:W-:Y:S01]  /*0790*/  FFMA.RP R3, R12, R10, R7 ;  /* 0x0000000a0c037223 */ /* 0x000fe20000008007 */
[----:B------:R-:W-:Y:S01]  /*07a0*/  IMAD.MOV R7, RZ, RZ, -R9 ;  /* 0x000000ffff077224 */ /* 0x000fe200078e0a09 */
[----:B------:R-:W-:Y:S02]  /*07b0*/  ISETP.NE.AND P1, PT, R9, RZ, PT ;  /* 0x000000ff0900720c */ /* 0x000fe40003f25270 */
[----:B------:R-:W-:-:S02]  /*07c0*/  LOP3.LUT R5, R5, 0x800000, RZ, 0xfc, !PT ;  /* 0x0080000005057812 */ /* 0x000fc400078efcff */
[----:B------:R-:W-:Y:S02]  /*07d0*/  FSETP.NEU.FTZ.AND P0, PT, R3, R6, PT ;  /* 0x000000060300720b */ /* 0x000fe40003f1d000 */
[----:B------:R-:W-:Y:S02]  /*07e0*/  SHF.L.U32 R8, R5, R8, RZ ;  /* 0x0000000805087219 */ /* 0x000fe400000006ff */
[----:B------:R-:W-:Y:S02]  /*07f0*/  SEL R6, R7, RZ, P2 ;  /* 0x000000ff07067207 */ /* 0x000fe40001000000 */
[----:B------:R-:W-:Y:S02]  /*0800*/  ISETP.NE.AND P1, PT, R8, RZ, P1 ;  /* 0x000000ff0800720c */ /* 0x000fe40000f25270 */
[----:B------:R-:W-:Y:S02]  /*0810*/  SHF.R.U32.HI R6, RZ, R6, R5 ;  /* 0x00000006ff067219 */ /* 0x000fe40000011605 */
[----:B------:R-:W-:-:S02]  /*0820*/  PLOP3.LUT P0, PT, P0, P1, PT, 0xf8, 0x8f ;  /* 0x00000000008f781c */ /* 0x000fc40000703f70 */
[----:B------:R-:W-:Y:S02]  /*0830*/  SHF.R.U32.HI R8, RZ, 0x1, R6 ;  /* 0x00000001ff087819 */ /* 0x000fe40000011606 */
[----:B------:R-:W-:-:S04]  /*0840*/  SEL R3, RZ, 0x1, !P0 ;  /* 0x00000001ff037807 */ /* 0x000fc80004000000 */
[----:B------:R-:W-:-:S04]  /*0850*/  LOP3.LUT R3, R3, 0x1, R8, 0xf8, !PT ;  /* 0x0000000103037812 */ /* 0x000fc800078ef808 */
[----:B------:R-:W-:-:S05]  /*0860*/  LOP3.LUT R3, R3, R6, RZ, 0xc0, !PT ;  /* 0x0000000603037212 */ /* 0x000fca00078ec0ff */
[----:B------:R-:W-:-:S05]  /*0870*/  IMAD.IADD R3, R8, 0x1, R3 ;  /* 0x0000000108037824 */ /* 0x000fca00078e0203 */
[----:B------:R-:W-:Y:S01]  /*0880*/  LOP3.LUT R0, R3, R0, RZ, 0xfc, !PT ;  /* 0x0000000003007212 */ /* 0x000fe200078efcff */
[----:B------:R-:W-:Y:S06]  /*0890*/  BRA `(.L_x_11) ;  /* 0x0000000000107947 */ /* 0x000fec0003800000 */
.L_x_10:
[----:B------:R-:W-:-:S04]  /*08a0*/  LOP3.LUT R0, R0, 0x80000000, RZ, 0xc0, !PT ;  /* 0x8000000000007812 */ /* 0x000fc800078ec0ff */
[----:B------:R-:W-:Y:S01]  /*08b0*/  LOP3.LUT R0, R0, 0x7f800000, RZ, 0xfc, !PT ;  /* 0x7f80000000007812 */ /* 0x000fe200078efcff */
[----:B------:R-:W-:Y:S06]  /*08c0*/  BRA `(.L_x_11) ;  /* 0x0000000000047947 */ /* 0x000fec0003800000 */
.L_x_9:
[----:B------:R-:W-:-:S07]  /*08d0*/  IMAD R0, R5, 0x800000, R0 ;  /* 0x0080000005007824 */ /* 0x000fce00078e0200 */
.L_x_11:
[----:B------:R-:W-:Y:S05]  /*08e0*/  BSYNC.RECONVERGENT B2 ;  /* 0x0000000000027941 */ /* 0x000fea0003800200 */
.L_x_8:
[----:B------:R-:W-:Y:S05]  /*08f0*/  BRA `(.L_x_12) ;  /* 0x0000000000207947 */ /* 0x000fea0003800000 */
.L_x_7:
[----:B------:R-:W-:-:S04]  /*0900*/  LOP3.LUT R0, R11, 0x80000000, R7, 0x48, !PT ;  /* 0x800000000b007812 */ /* 0x000fc800078e4807 */
[----:B------:R-:W-:Y:S01]  /*0910*/  LOP3.LUT R0, R0, 0x7f800000, RZ, 0xfc, !PT ;  /* 0x7f80000000007812 */ /* 0x000fe200078efcff */
[----:B------:R-:W-:Y:S06]  /*0920*/  BRA `(.L_x_12) ;  /* 0x0000000000147947 */ /* 0x000fec0003800000 */
.L_x_6:
[----:B------:R-:W-:Y:S01]  /*0930*/  LOP3.LUT R0, R11, 0x80000000, R7, 0x48, !PT ;  /* 0x800000000b007812 */ /* 0x000fe200078e4807 */
[----:B------:R-:W-:Y:S06]  /*0940*/  BRA `(.L_x_12) ;  /* 0x00000000000c7947 */ /* 0x000fec0003800000 */
.L_x_5:
[----:B------:R-:W0:Y:S01]  /*0950*/  MUFU.RSQ R0, -QNAN ;  /* 0xffc0000000007908 */ /* 0x000e220000001400 */
[----:B------:R-:W-:Y:S05]  /*0960*/  BRA `(.L_x_12) ;  /* 0x0000000000047947 */ /* 0x000fea0003800000 */
.L_x_4:
[----:B------:R-:W-:-:S07]  /*0970*/  FADD.FTZ R0, R0, R3 ;  /* 0x0000000300007221 */ /* 0x000fce0000010000 */
.L_x_12:
[----:B------:R-:W-:Y:S05]  /*0980*/  BSYNC.RECONVERGENT B1 ;  /* 0x0000000000017941 */ /* 0x000fea0003800200 */
.L_x_2:
[----:B------:R-:W-:-:S04]  /*0990*/  IMAD.MOV.U32 R5, RZ, RZ, 0x0 ;  /* 0x00000000ff057424 */ /* 0x000fc800078e00ff */
[----:B0-----:R-:W-:Y:S05]  /*09a0*/  RET.REL.NODEC R4 `(_Z8ddKernelPfPKfif) ;  /* 0xfffffff404947950 */ /* 0x001fea0003c3ffff */
.L_x_13:
[----:B------:R-:W-:-:S00]  /*09b0*/  BRA `(.L_x_13) ;  /* 0xfffffffc00fc7947 */ /* 0x000fc0000383ffff */
[----:B------:R-:W-:-:S00]  /*09c0*/  NOP ;  /* 0x0000000000007918 */ /* 0x000fc00000000000 */
        /* <DEDUP_REMOVED lines=11> */
.L_x_28:


//--------------------- .text._Z15ddKernel_globalPfPKfif --------------------------
	.section	.text._Z15ddKernel_globalPfPKfif,"ax",@progbits
	.align	128
        .global         _Z15ddKernel_globalPfPKfif
        .type           _Z15ddKernel_globalPfPKfif,@function
        .size           _Z15ddKernel_globalPfPKfif,(.L_x_29 - _Z15ddKernel_globalPfPKfif)
        .other          _Z15ddKernel_globalPfPKfif,@"STO_CUDA_ENTRY STV_DEFAULT"
_Z15ddKernel_globalPfPKfif:
.text._Z15ddKernel_globalPfPKfif:
        /* <DEDUP_REMOVED lines=9> */
[----:B------:R-:W1:Y:S07]  /*0090*/  LDCU.64 UR4, c[0x0][0x358] ;  /* 0x00006b00ff0477ac */ /* 0x000e6e0008000a00 */
[----:B------:R-:W2:Y:S01]  /*00a0*/  LDC R9, c[0x0][0x394] ;  /* 0x0000e500ff097b82 */ /* 0x000ea20000000800 */
[----:B0-----:R-:W-:-:S05]  /*00b0*/  IMAD.WIDE R4, R2, 0x4, R4 ;  /* 0x0000000402047825 */ /* 0x001fca00078e0204 */
[----:B-1----:R-:W3:Y:S04]  /*00c0*/  LDG.E R3, desc[UR4][R4.64] ;  /* 0x0000000404037981 */ /* 0x002ee8000c1e1900 */
[----:B------:R-:W4:Y:S04]  /*00d0*/  LDG.E R0, desc[UR4][R4.64+-0x4] ;  /* 0xfffffc0404007981 */ /* 0x000f28000c1e1900 */
[----:B------:R-:W5:Y:S01]  /*00e0*/  LDG.E R7, desc[UR4][R4.64+0x4] ;  /* 0x0000040404077981 */ /* 0x000f62000c1e1900 */
[----:B--2---:R-:W-:Y:S01]  /*00f0*/  FMUL R9, R9, R9 ;  /* 0x0000000909097220 */ /* 0x004fe20000400000 */
[----:B------:R-:W-:Y:S03]  /*0100*/  BSSY.RECONVERGENT B0, `(.L_x_14) ;  /* 0x000000f000007945 */ /* 0x000fe60003800200 */
[----:B------:R-:W0:Y:S01]  /*0110*/  MUFU.RCP R6, R9 ;  /* 0x0000000900067308 */ /* 0x000e220000001000 */
[----:B---3--:R-:W-:-:S04]  /*0120*/  FADD R3, R3, R3 ;  /* 0x0000000303037221 */ /* 0x008fc80000000000 */
[----:B----4-:R-:W-:Y:S01]  /*0130*/  FADD R0, R0, -R3 ;  /* 0x8000000300007221 */ /* 0x010fe20000000000 */
[----:B0-----:R-:W-:-:S03]  /*0140*/  FFMA R3, -R9, R6, 1 ;  /* 0x3f80000009037423 */ /* 0x001fc60000000106 */
[----:B-----5:R-:W-:Y:S01]  /*0150*/  FADD R0, R0, R7 ;  /* 0x0000000700007221 */ /* 0x020fe20000000000 */
[----:B------:R-:W-:-:S03]  /*0160*/  FFMA R3, R6, R3, R6 ;  /* 0x0000000306037223 */ /* 0x000fc60000000006 */
[----:B------:R-:W0:Y:S01]  /*0170*/  FCHK P0, R0, R9 ;  /* 0x0000000900007302 */ /* 0x000e220000000000 */
[----:B------:R-:W-:-:S04]  /*0180*/  FFMA R6, R0, R3, RZ ;  /* 0x0000000300067223 */ /* 0x000fc800000000ff */
[----:B------:R-:W-:-:S04]  /*0190*/  FFMA R4, -R9, R6, R0 ;  /* 0x0000000609047223 */ /* 0x000fc80000000100 */
[----:B------:R-:W-:Y:S01]  /*01a0*/  FFMA R7, R3, R4, R6 ;  /* 0x0000000403077223 */ /* 0x000fe20000000006 */
[----:B0-----:R-:W-:Y:S06]  /*01b0*/  @!P0 BRA `(.L_x_15) ;  /* 0x00000000000c8947 */ /* 0x001fec0003800000 */
[----:B------:R-:W-:-:S07]  /*01c0*/  MOV R4, 0x1e0 ;  /* 0x000001e000047802 */ /* 0x000fce0000000f00 */
[----:B------:R-:W-:Y:S05]  /*01d0*/  CALL.REL.NOINC `($__internal_1_$__cuda_sm3x_div_rn_noftz_f32_slowpath) ;  /* 0x0000000000187944 */ /* 0x000fea0003c00000 */
[----:B------:R-:W-:-:S07]  /*01e0*/  IMAD.MOV.U32 R7, RZ, RZ, R0 ;  /* 0x000000ffff077224 */ /* 0x000fce00078e0000 */
.L_x_15:
[----:B------:R-:W-:Y:S05]  /*01f0*/  BSYNC.RECONVERGENT B0 ;  /* 0x0000000000007941 */ /* 0x000fea0003800200 */
.L_x_14:
[----:B------:R-:W0:Y:S02]  /*0200*/  LDC.64 R4, c[0x0][0x380] ;  /* 0x0000e000ff047b82 */ /* 0x000e240000000a00 */
[----:B0-----:R-:W-:-:S05]  /*0210*/  IMAD.WIDE R2, R2, 0x4, R4 ;  /* 0x0000000402027825 */ /* 0x001fca00078e0204 */
[----:B------:R-:W-:Y:S01]  /*0220*/  STG.E desc[UR4][R2.64], R7 ;  /* 0x0000000702007986 */ /* 0x000fe2000c101904 */
[----:B------:R-:W-:Y:S05]  /*0230*/  EXIT ;  /* 0x000000000000794d */ /* 0x000fea0003800000 */
        .weak           $__internal_1_$__cuda_sm3x_div_rn_noftz_f32_slowpath
        .type           $__internal_1_$__cuda_sm3x_div_rn_noftz_f32_slowpath,@function
        .size           $__internal_1_$__cuda_sm3x_div_rn_noftz_f32_slowpath,(.L_x_29 - $__internal_1_$__cuda_sm3x_div_rn_noftz_f32_slowpath)
$__internal_1_$__cuda_sm3x_div_rn_noftz_f32_slowpath:
        /* <DEDUP_REMOVED lines=36> */
.L_x_17:
        /* <DEDUP_REMOVED lines=51> */
.L_x_24:
[----:B------:R-:W-:-:S04]  /*07b0*/  LOP3.LUT R0, R0, 0x80000000, RZ, 0xc0, !PT ;  /* 0x8000000000007812 */ /* 0x000fc800078ec0ff */
[----:B------:R-:W-:Y:S01]  /*07c0*/  LOP3.LUT R0, R0, 0x7f800000, RZ, 0xfc, !PT ;  /* 0x7f80000000007812 */ /* 0x000fe200078efcff */
[----:B------:R-:W-:Y:S06]  /*07d0*/  BRA `(.L_x_25) ;  /* 0x0000000000047947 */ /* 0x000fec0003800000 */
.L_x_23:
[----:B------:R-:W-:-:S07]  /*07e0*/  IMAD R0, R5, 0x800000, R0 ;  /* 0x0080000005007824 */ /* 0x000fce00078e0200 */
.L_x_25:
[----:B------:R-:W-:Y:S05]  /*07f0*/  BSYNC.RECONVERGENT B2 ;  /* 0x0000000000027941 */ /* 0x000fea0003800200 */
.L_x_22:
[----:B------:R-:W-:Y:S05]  /*0800*/  BRA `(.L_x_26) ;  /* 0x0000000000207947 */ /* 0x000fea0003800000 */
.L_x_21:
[----:B------:R-:W-:-:S04]  /*0810*/  LOP3.LUT R0, R9, 0x80000000, R7, 0x48, !PT ;  /* 0x8000000009007812 */ /* 0x000fc800078e4807 */
[----:B------:R-:W-:Y:S01]  /*0820*/  LOP3.LUT R0, R0, 0x7f800000, RZ, 0xfc, !PT ;  /* 0x7f80000000007812 */ /* 0x000fe200078efcff */
[----:B------:R-:W-:Y:S06]  /*0830*/  BRA `(.L_x_26) ;  /* 0x0000000000147947 */ /* 0x000fec0003800000 */
.L_x_20:
[----:B------:R-:W-:Y:S01]  /*0840*/  LOP3.LUT R0, R9, 0x80000000, R7, 0x48, !PT ;  /* 0x8000000009007812 */ /* 0x000fe200078e4807 */
[----:B------:R-:W-:Y:S06]  /*0850*/  BRA `(.L_x_26) ;  /* 0x00000000000c7947 */ /* 0x000fec0003800000 */
.L_x_19:
[----:B------:R-:W0:Y:S01]  /*0860*/  MUFU.RSQ R0, -QNAN ;  /* 0xffc0000000007908 */ /* 0x000e220000001400 */
[----:B------:R-:W-:Y:S05]  /*0870*/  BRA `(.L_x_26) ;  /* 0x0000000000047947 */ /* 0x000fea0003800000 */
.L_x_18:
[----:B------:R-:W-:-:S07]  /*0880*/  FADD.FTZ R0, R0, R3 ;  /* 0x0000000300007221 */ /* 0x000fce0000010000 */
.L_x_26:
[----:B------:R-:W-:Y:S05]  /*0890*/  BSYNC.RECONVERGENT B1 ;  /* 0x0000000000017941 */ /* 0x000fea0003800200 */
.L_x_16:
[----:B------:R-:W-:-:S04]  /*08a0*/  IMAD.MOV.U32 R5, RZ, RZ, 0x0 ;  /* 0x00000000ff057424 */ /* 0x000fc800078e00ff */
[----:B0-----:R-:W-:Y:S05]  /*08b0*/  RET.REL.NODEC R4 `(_Z15ddKernel_globalPfPKfif) ;  /* 0xfffffff404d07950 */ /* 0x001fea0003c3ffff */
.L_x_27:
        /* <DEDUP_REMOVED lines=12> */
.L_x_29:


//--------------------- .nv.shared._Z8ddKernelPfPKfif --------------------------
	.section	.nv.shared._Z8ddKernelPfPKfif,"aw",@nobits
	.sectionflags	@""
	.align	16
	.zero		1024


//--------------------- .nv.shared.reserved.0     --------------------------
	.section	.nv.shared.reserved.0,"aw",@nobits
	.weak		__nv_reservedSMEM_offset_0_alias
	.size		__nv_reservedSMEM_offset_0_alias, 0, 64
	.other		__nv_reservedSMEM_offset_0_alias,@"STO_CUDA_RESERVED_SHARED STV_DEFAULT"
__nv_reservedSMEM_offset_0_alias:
	.zero		0
	.zero		64


//--------------------- .nv.shared._Z15ddKernel_globalPfPKfif --------------------------
	.section	.nv.shared._Z15ddKernel_globalPfPKfif,"aw",@nobits
	.sectionflags	@""
	.align	16
	.zero		1024


//--------------------- .nv.constant0._Z8ddKernelPfPKfif --------------------------
	.section	.nv.constant0._Z8ddKernelPfPKfif,"a",@progbits
	.sectionflags	@""
	.align	4
.nv.constant0._Z8ddKernelPfPKfif:
	.zero		920


//--------------------- .nv.constant0._Z15ddKernel_globalPfPKfif --------------------------
	.section	.nv.constant0._Z15ddKernel_globalPfPKfif,"a",@progbits
	.sectionflags	@""
	.align	4
.nv.constant0._Z15ddKernel_globalPfPKfif:
	.zero		920


//--------------------- SYMBOLS --------------------------

	.type		.nv.reservedSmem.offset0,@object
	.size		.nv.reservedSmem.offset0,0x4
	.type		.nv.reservedSmem.cap,@object
	.size		.nv.reservedSmem.cap,0x4
